	.headerflags	@"EF_CUDA_TEXMODE_UNIFIED EF_CUDA_64BIT_ADDRESS EF_CUDA_ACCELERATORS EF_CUDA_SM90 EF_CUDA_VIRTUAL_SM(EF_CUDA_SM90)"
	.elftype	@"ET_EXEC"


//--------------------- .nv.info                  --------------------------
	.section	.nv.info,"",@"SHT_CUDA_INFO"
	.align	4


	//----- nvinfo : EIATTR_REGCOUNT
	.align		4
        /*0000*/ 	.byte	0x04, 0x2f
        /*0002*/ 	.short	(.L_3 - .L_2)
	.align		4
.L_2:
        /*0004*/ 	.word	index@(triton_poi_fused__native_batch_norm_legit_no_training_19)
        /*0008*/ 	.word	0x00000011


	//----- nvinfo : EIATTR_MIN_STACK_SIZE
	.align		4
.L_3:
        /*000c*/ 	.byte	0x04, 0x12
        /*000e*/ 	.short	(.L_5 - .L_4)
	.align		4
.L_4:
        /*0010*/ 	.word	index@(triton_poi_fused__native_batch_norm_legit_no_training_19)
        /*0014*/ 	.word	0x00000000


	//----- nvinfo : EIATTR_FRAME_SIZE
	.align		4
.L_5:
        /*0018*/ 	.byte	0x04, 0x11
        /*001a*/ 	.short	(.L_7 - .L_6)
	.align		4
.L_6:
        /*001c*/ 	.word	index@(triton_poi_fused__native_batch_norm_legit_no_training_19)
        /*0020*/ 	.word	0x00000000


	//----- nvinfo : EIATTR_MIN_STACK_SIZE
	.align		4
.L_7:
        /*0024*/ 	.byte	0x04, 0x12
        /*0026*/ 	.short	(.L_9 - .L_8)
	.align		4
.L_8:
        /*0028*/ 	.word	index@(triton_poi_fused__native_batch_norm_legit_no_training_19)
        /*002c*/ 	.word	0x00000000
.L_9:


//--------------------- .nv.info.triton_poi_fused__native_batch_norm_legit_no_training_19 --------------------------
	.section	.nv.info.triton_poi_fused__native_batch_norm_legit_no_training_19,"",@"SHT_CUDA_INFO"
	.sectionflags	@""
	.align	4


	//----- nvinfo : EIATTR_CUDA_API_VERSION
	.align		4
        /*0000*/ 	.byte	0x04, 0x37
        /*0002*/ 	.short	(.L_11 - .L_10)
.L_10:
        /*0004*/ 	.word	0x0000007c


	//----- nvinfo : EIATTR_KPARAM_INFO
	.align		4
.L_11:
        /*0008*/ 	.byte	0x04, 0x17
        /*000a*/ 	.short	(.L_13 - .L_12)
.L_12:
        /*000c*/ 	.word	0x00000000
        /*0010*/ 	.short	0x0006
        /*0012*/ 	.short	0x0030
        /*0014*/ 	.byte	0x00, 0xf0, 0x11, 0x00


	//----- nvinfo : EIATTR_KPARAM_INFO
	.align		4
.L_13:
        /*0018*/ 	.byte	0x04, 0x17
        /*001a*/ 	.short	(.L_15 - .L_14)
.L_14:
        /*001c*/ 	.word	0x00000000
        /*0020*/ 	.short	0x0005
        /*0022*/ 	.short	0x0028
        /*0024*/ 	.byte	0x00, 0xf4, 0x21, 0x00


	//----- nvinfo : EIATTR_KPARAM_INFO
	.align		4
.L_15:
        /*0028*/ 	.byte	0x04, 0x17
        /*002a*/ 	.short	(.L_17 - .L_16)
.L_16:
        /*002c*/ 	.word	0x00000000
        /*0030*/ 	.short	0x0004
        /*0032*/ 	.short	0x0020
        /*0034*/ 	.byte	0x00, 0xf4, 0x21, 0x00


	//----- nvinfo : EIATTR_KPARAM_INFO
	.align		4
.L_17:
        /*0038*/ 	.byte	0x04, 0x17
        /*003a*/ 	.short	(.L_19 - .L_18)
.L_18:
        /*003c*/ 	.word	0x00000000
        /*0040*/ 	.short	0x0003
        /*0042*/ 	.short	0x0018
        /*0044*/ 	.byte	0x00, 0xf4, 0x21, 0x00


	//----- nvinfo : EIATTR_KPARAM_INFO
	.align		4
.L_19:
        /*0048*/ 	.byte	0x04, 0x17
        /*004a*/ 	.short	(.L_21 - .L_20)
.L_20:
        /*004c*/ 	.word	0x00000000
        /*0050*/ 	.short	0x0002
        /*0052*/ 	.short	0x0010
        /*0054*/ 	.byte	0x00, 0xf4, 0x21, 0x00


	//----- nvinfo : EIATTR_KPARAM_INFO
	.align		4
.L_21:
        /*0058*/ 	.byte	0x04, 0x17
        /*005a*/ 	.short	(.L_23 - .L_22)
.L_22:
        /*005c*/ 	.word	0x00000000
        /*0060*/ 	.short	0x0001
        /*0062*/ 	.short	0x0008
        /*0064*/ 	.byte	0x00, 0xf4, 0x21, 0x00


	//----- nvinfo : EIATTR_KPARAM_INFO
	.align		4
.L_23:
        /*0068*/ 	.byte	0x04, 0x17
        /*006a*/ 	.short	(.L_25 - .L_24)
.L_24:
        /*006c*/ 	.word	0x00000000
        /*0070*/ 	.short	0x0000
        /*0072*/ 	.short	0x0000
        /*0074*/ 	.byte	0x00, 0xf4, 0x21, 0x00


	//----- nvinfo : EIATTR_SPARSE_MMA_MASK
	.align		4
.L_25:
        /*0078*/ 	.byte	0x03, 0x50
        /*007a*/ 	.short	0x0000


	//----- nvinfo : EIATTR_MAXREG_COUNT
	.align		4
        /*007c*/ 	.byte	0x03, 0x1b
        /*007e*/ 	.short	0x00ff


	//----- nvinfo : EIATTR_EXIT_INSTR_OFFSETS
	.align		4
        /*0080*/ 	.byte	0x04, 0x1c
        /*0082*/ 	.short	(.L_27 - .L_26)


	//   ....[0]....
.L_26:
        /*0084*/ 	.word	0x00000320


	//----- nvinfo : EIATTR_REQNTID
	.align		4
.L_27:
        /*0088*/ 	.byte	0x04, 0x10
        /*008a*/ 	.short	(.L_29 - .L_28)
.L_28:
        /*008c*/ 	.word	0x00000080
        /*0090*/ 	.word	0x00000001
        /*0094*/ 	.word	0x00000001


	//----- nvinfo : EIATTR_CBANK_PARAM_SIZE
	.align		4
.L_29:
        /*0098*/ 	.byte	0x03, 0x19
        /*009a*/ 	.short	0x0034


	//----- nvinfo : EIATTR_PARAM_CBANK
	.align		4
        /*009c*/ 	.byte	0x04, 0x0a
        /*009e*/ 	.short	(.L_31 - .L_30)
	.align		4
.L_30:
        /*00a0*/ 	.word	index@(.nv.constant0.triton_poi_fused__native_batch_norm_legit_no_training_19)
        /*00a4*/ 	.short	0x0210
        /*00a6*/ 	.short	0x0034


	//----- nvinfo : EIATTR_SW_WAR
	.align		4
.L_31:
        /*00a8*/ 	.byte	0x04, 0x36
        /*00aa*/ 	.short	(.L_33 - .L_32)
.L_32:
        /*00ac*/ 	.word	0x00000008
.L_33:


//--------------------- .nv.callgraph             --------------------------
	.section	.nv.callgraph,"",@"SHT_CUDA_CALLGRAPH"
	.align	4
	.sectionentsize	8
	.align		4
        /*0000*/ 	.word	0x00000000
	.align		4
        /*0004*/ 	.word	0xffffffff
	.align		4
        /*0008*/ 	.word	0x00000000
	.align		4
        /*000c*/ 	.word	0xfffffffe
	.align		4
        /*0010*/ 	.word	0x00000000
	.align		4
        /*0014*/ 	.word	0xfffffffd
	.align		4
        /*0018*/ 	.word	0x00000000
	.align		4
        /*001c*/ 	.word	0xfffffffc


//--------------------- .nv.constant4             --------------------------
	.section	.nv.constant4,"a",@progbits
	.align	8
	.align		8
.nv.constant4:
        /*0000*/ 	.dword	_$_str
	.align		8
        /*0008*/ 	.dword	_$_str_$_2


//--------------------- .text.triton_poi_fused__native_batch_norm_legit_no_training_19 --------------------------
	.section	.text.triton_poi_fused__native_batch_norm_legit_no_training_19,"ax",@progbits
	.align	128
        .global         triton_poi_fused__native_batch_norm_legit_no_training_19
        .type           triton_poi_fused__native_batch_norm_legit_no_training_19,@function
        .size           triton_poi_fused__native_batch_norm_legit_no_training_19,(.L_x_1 - triton_poi_fused__native_batch_norm_legit_no_training_19)
        .other          triton_poi_fused__native_batch_norm_legit_no_training_19,@"STO_CUDA_ENTRY STV_DEFAULT"
triton_poi_fused__native_batch_norm_legit_no_training_19:
.text.triton_poi_fused__native_batch_norm_legit_no_training_19:
[----:B------:R-:W-:Y:S01]  /*0000*/  LDC R1, c[0x0][0x28] ;  /* 0x00000a00ff017b82 */ /* 0x000fe20000000800 */
[----:B------:R-:W1:Y:S07]  /*0010*/  S2R R0, SR_TID.X ;  /* 0x0000000000007919 */ /* 0x000e6e0000002100 */
[----:B------:R-:W2:Y:S01]  /*0020*/  LDC.64 R6, c[0x0][0x220] ;  /* 0x00008800ff067b82 */ /* 0x000ea20000000a00 */
[----:B------:R-:W-:Y:S01]  /*0030*/  ULDC.64 UR4, c[0x0][0x208] ;  /* 0x0000820000047ab9 */ /* 0x000fe20000000a00 */
[----:B------:R-:W3:Y:S06]  /*0040*/  S2R R5, SR_CTAID.X ;  /* 0x0000000000057919 */ /* 0x000eec0000002500 */
[----:B------:R-:W4:Y:S08]  /*0050*/  LDC.64 R8, c[0x0][0x228] ;  /* 0x00008a00ff087b82 */ /* 0x000f300000000a00 */
[----:B------:R-:W5:Y:S01]  /*0060*/  LDC.64 R10, c[0x0][0x230] ;  /* 0x00008c00ff0a7b82 */ /* 0x000f620000000a00 */
[----:B-1----:R-:W-:-:S02]  /*0070*/  SHF.L.U32 R0, R0, 0x1, RZ ;  /* 0x0000000100007819 */ /* 0x002fc400000006ff */
[----:B---3--:R-:W-:Y:S02]  /*0080*/  SHF.R.S32.HI R3, RZ, 0x17, R5 ;  /* 0x00000017ff037819 */ /* 0x008fe40000011405 */
[----:B------:R-:W-:Y:S02]  /*0090*/  LOP3.LUT R0, R0, 0xfe, RZ, 0xc0, !PT ;  /* 0x000000fe00007812 */ /* 0x000fe400078ec0ff */
[----:B------:R-:W-:Y:S02]  /*00a0*/  SGXT R3, R3, 0x1 ;  /* 0x000000010303781a */ /* 0x000fe40000000200 */
[----:B------:R-:W-:Y:S02]  /*00b0*/  LEA R0, R5, R0, 0x8 ;  /* 0x0000000005007211 */ /* 0x000fe400078e40ff */
[----:B------:R-:W1:Y:S02]  /*00c0*/  LDC.64 R4, c[0x0][0x218] ;  /* 0x00008600ff047b82 */ /* 0x000e640000000a00 */
[----:B------:R-:W-:-:S04]  /*00d0*/  LEA.HI R3, R3, R0, RZ, 0x4 ;  /* 0x0000000003037211 */ /* 0x000fc800078f20ff */
[--C-:B------:R-:W-:Y:S02]  /*00e0*/  SHF.R.S32.HI R2, RZ, 0x4, R3.reuse ;  /* 0x00000004ff027819 */ /* 0x100fe40000011403 */
[----:B------:R-:W-:-:S04]  /*00f0*/  SHF.R.S32.HI R3, RZ, 0x1f, R3 ;  /* 0x0000001fff037819 */ /* 0x000fc80000011403 */
[----:B------:R-:W-:-:S04]  /*0100*/  LEA.HI R3, R3, R2, RZ, 0x6 ;  /* 0x0000000203037211 */ /* 0x000fc800078f30ff */
[----:B------:R-:W-:-:S04]  /*0110*/  LOP3.LUT R3, R3, 0xffffffc0, RZ, 0xc0, !PT ;  /* 0xffffffc003037812 */ /* 0x000fc800078ec0ff */
[----:B------:R-:W-:Y:S02]  /*0120*/  IADD3 R13, R2, -R3, RZ ;  /* 0x80000003020d7210 */ /* 0x000fe40007ffe0ff */
[----:B------:R-:W3:Y:S03]  /*0130*/  LDC.64 R2, c[0x0][0x210] ;  /* 0x00008400ff027b82 */ /* 0x000ee60000000a00 */
[----:B--2---:R-:W-:-:S06]  /*0140*/  IMAD.WIDE R6, R13, 0x4, R6 ;  /* 0x000000040d067825 */ /* 0x004fcc00078e0206 */
[----:B------:R-:W2:Y:S01]  /*0150*/  LDG.E.EL R6, desc[UR4][R6.64] ;  /* 0x0000000406067981 */ /* 0x000ea2000c2e1900 */
[----:B-1----:R-:W-:-:S05]  /*0160*/  IMAD.WIDE R4, R13, 0x4, R4 ;  /* 0x000000040d047825 */ /* 0x002fca00078e0204 */
[----:B------:R1:W2:Y:S01]  /*0170*/  LDG.E.EL R12, desc[UR4][R4.64] ;  /* 0x00000004040c7981 */ /* 0x0002a2000c2e1900 */
[----:B---3--:R-:W-:Y:S01]  /*0180*/  IMAD.WIDE R2, R0, 0x4, R2 ;  /* 0x0000000400027825 */ /* 0x008fe200078e0202 */
[----:B------:R-:W-:Y:S01]  /*0190*/  HFMA2.MMA R14, -RZ, RZ, 1.625, 0 ;  /* 0x3e800000ff0e7435 */ /* 0x000fe200000001ff */
[----:B-1----:R-:W1:Y:S04]  /*01a0*/  LDC.64 R4, c[0x0][0x238] ;  /* 0x00008e00ff047b82 */ /* 0x002e680000000a00 */
[----:B------:R-:W3:Y:S01]  /*01b0*/  LDG.E.64 R2, desc[UR4][R2.64] ;  /* 0x0000000402027981 */ /* 0x000ee2000c1e1b00 */
[----:B----4-:R-:W-:-:S04]  /*01c0*/  IMAD.WIDE R8, R13, 0x4, R8 ;  /* 0x000000040d087825 */ /* 0x010fc800078e0208 */
[----:B-----5:R-:W-:Y:S02]  /*01d0*/  IMAD.WIDE R10, R13, 0x4, R10 ;  /* 0x000000040d0a7825 */ /* 0x020fe400078e020a */
[----:B------:R-:W4:Y:S04]  /*01e0*/  LDG.E.EL R8, desc[UR4][R8.64] ;  /* 0x0000000408087981 */ /* 0x000f28000c2e1900 */
[----:B------:R-:W4:Y:S01]  /*01f0*/  LDG.E.EL R11, desc[UR4][R10.64] ;  /* 0x000000040a0b7981 */ /* 0x000f22000c2e1900 */
[----:B-1----:R-:W-:-:S04]  /*0200*/  IMAD.WIDE R4, R0, 0x4, R4 ;  /* 0x0000000400047825 */ /* 0x002fc800078e0204 */
[----:B--2---:R-:W-:-:S04]  /*0210*/  FADD R6, R6, 9.9999997473787516356e-06 ;  /* 0x3727c5ac06067421 */ /* 0x004fc80000000000 */
[----:B------:R-:W1:Y:S02]  /*0220*/  MUFU.SQRT R7, R6 ;  /* 0x0000000600077308 */ /* 0x000e640000002000 */
[C---:B-1----:R-:W-:Y:S02]  /*0230*/  FSETP.GT.AND P0, PT, R7.reuse, 8.50705917302346158658e+37, PT ;  /* 0x7e8000000700780b */ /* 0x042fe40003f04000 */
[----:B------:R-:W-:-:S11]  /*0240*/  FSETP.GEU.AND P1, PT, R7, 1.175494350822287508e-38, PT ;  /* 0x008000000700780b */ /* 0x000fd60003f2e000 */
[----:B------:R-:W-:-:S04]  /*0250*/  @P0 FMUL R7, R7, 0.25 ;  /* 0x3e80000007070820 */ /* 0x000fc80000400000 */
[----:B------:R-:W-:-:S06]  /*0260*/  @!P1 FMUL R7, R7, 16777216 ;  /* 0x4b80000007079820 */ /* 0x000fcc0000400000 */
[----:B------:R-:W1:Y:S01]  /*0270*/  MUFU.RCP R7, R7 ;  /* 0x0000000700077308 */ /* 0x000e620000001000 */
[----:B------:R-:W-:Y:S01]  /*0280*/  FSEL R14, R14, 1, P0 ;  /* 0x3f8000000e0e7808 */ /* 0x000fe20000000000 */
[----:B---3--:R-:W-:-:S04]  /*0290*/  FADD R2, R2, -R12 ;  /* 0x8000000c02027221 */ /* 0x008fc80000000000 */
[----:B------:R-:W-:Y:S01]  /*02a0*/  @!P1 FMUL R14, R14, 16777216 ;  /* 0x4b8000000e0e9820 */ /* 0x000fe20000400000 */
[----:B------:R-:W-:-:S03]  /*02b0*/  FADD R3, R3, -R12 ;  /* 0x8000000c03037221 */ /* 0x000fc60000000000 */
[----:B-1----:R-:W-:-:S04]  /*02c0*/  FMUL R14, R7, R14 ;  /* 0x0000000e070e7220 */ /* 0x002fc80000400000 */
[-C--:B------:R-:W-:Y:S01]  /*02d0*/  FMUL R2, R2, R14.reuse ;  /* 0x0000000e02027220 */ /* 0x080fe20000400000 */
[----:B------:R-:W-:-:S03]  /*02e0*/  FMUL R14, R3, R14 ;  /* 0x0000000e030e7220 */ /* 0x000fc60000400000 */
[C-C-:B----4-:R-:W-:Y:S01]  /*02f0*/  FFMA R2, R8.reuse, R2, R11.reuse ;  /* 0x0000000208027223 */ /* 0x150fe2000000000b */
[----:B------:R-:W-:-:S05]  /*0300*/  FFMA R3, R8, R14, R11 ;  /* 0x0000000e08037223 */ /* 0x000fca000000000b */
[----:B------:R-:W-:Y:S01]  /*0310*/  STG.E.64 desc[UR4][R4.64], R2 ;  /* 0x0000000204007986 */ /* 0x000fe2000c101b04 */
[----:B------:R-:W-:Y:S05]  /*0320*/  EXIT ;  /* 0x000000000000794d */ /* 0x000fea0003800000 */
.L_x_0:
[----:B------:R-:W-:-:S00]  /*0330*/  BRA `(.L_x_0) ;  /* 0xfffffffc00fc7947 */ /* 0x000fc0000383ffff */
[----:B------:R-:W-:-:S00]  /*0340*/  NOP ;  /* 0x0000000000007918 */ /* 0x000fc00000000000 */
        /* <DEDUP_REMOVED lines=11> */
.L_x_1:


//--------------------- .nv.global.init           --------------------------
	.section	.nv.global.init,"aw",@progbits
.nv.global.init:
	.type		_$_str,@object
	.size		_$_str,(_$_str_$_2 - _$_str)
_$_str:
        /*0000*/ 	.byte	0x5f, 0x5f, 0x43, 0x55, 0x44, 0x41, 0x5f, 0x46, 0x54, 0x5a, 0x00
	.type		_$_str_$_2,@object
	.size		_$_str_$_2,(.L_1 - _$_str_$_2)
_$_str_$_2:
        /*000b*/ 	.byte	0x5f, 0x5f, 0x43, 0x55, 0x44, 0x41, 0x5f, 0x50, 0x52, 0x45, 0x43, 0x5f, 0x53, 0x51, 0x52, 0x54
        /*001b*/ 	.byte	0x00
.L_1:


//--------------------- .nv.constant0.triton_poi_fused__native_batch_norm_legit_no_training_19 --------------------------
	.section	.nv.constant0.triton_poi_fused__native_batch_norm_legit_no_training_19,"a",@progbits
	.sectionflags	@""
	.align	4
.nv.constant0.triton_poi_fused__native_batch_norm_legit_no_training_19:
	.zero		580
